//
// Generated by NVIDIA NVVM Compiler
//
// Compiler Build ID: CL-36424714
// Cuda compilation tools, release 13.0, V13.0.88
// Based on NVVM 20.0.0
//

.version 9.0
.target sm_100
.address_size 64

	// .globl	_Z13step_periodicPiii
.extern .shared .align 16 .b8 buffer[];

.visible .entry _Z13step_periodicPiii(
	.param .u64 .ptr .align 1 _Z13step_periodicPiii_param_0,
	.param .u32 _Z13step_periodicPiii_param_1,
	.param .u32 _Z13step_periodicPiii_param_2
)
{
	.reg .pred 	%p<30>;
	.reg .b32 	%r<118>;
	.reg .b64 	%rd<16>;

	ld.param.u64 	%rd8, [_Z13step_periodicPiii_param_0];
	ld.param.u32 	%r38, [_Z13step_periodicPiii_param_1];
	ld.param.u32 	%r39, [_Z13step_periodicPiii_param_2];
	cvta.to.global.u64 	%rd1, %rd8;
	mov.u32 	%r110, %tid.x;
	mov.u32 	%r40, %ctaid.x;
	mov.u32 	%r41, %ntid.x;
	mad.lo.s32 	%r2, %r40, %r41, %r110;
	setp.gt.u32 	%p1, %r110, 255;
	@%p1 bra 	$L__BB0_28;
	mul.lo.s32 	%r3, %r39, %r38;
	setp.ge.s32 	%p2, %r110, %r3;
	@%p2 bra 	$L__BB0_28;
	not.b32 	%r42, %r110;
	add.s32 	%r4, %r3, %r42;
	and.b32  	%r43, %r4, 768;
	setp.eq.s32 	%p3, %r43, 768;
	@%p3 bra 	$L__BB0_9;
	shr.u32 	%r44, %r4, 8;
	add.s32 	%r45, %r44, 1;
	and.b32  	%r46, %r45, 3;
	shl.b32 	%r47, %r110, 2;
	mov.u32 	%r48, buffer;
	add.s32 	%r106, %r48, %r47;
	mul.wide.u32 	%rd9, %r110, 4;
	add.s64 	%rd14, %rd1, %rd9;
	neg.s32 	%r105, %r46;
	shl.b32 	%r49, %r45, 8;
	and.b32  	%r50, %r49, 768;
	add.s32 	%r110, %r110, %r50;
$L__BB0_4:
	.pragma "nounroll";
	ld.global.u32 	%r10, [%rd14];
	mov.b32 	%r107, 5;
	setp.eq.s32 	%p4, %r10, 5;
	@%p4 bra 	$L__BB0_7;
	setp.eq.s32 	%p5, %r10, 10;
	@%p5 bra 	$L__BB0_8;
	mov.u32 	%r107, %r10;
	bra.uni 	$L__BB0_8;
$L__BB0_7:
	mov.b32 	%r107, 10;
$L__BB0_8:
	st.shared.u32 	[%r106], %r107;
	add.s32 	%r106, %r106, 1024;
	add.s64 	%rd14, %rd14, 1024;
	add.s32 	%r105, %r105, 1;
	setp.ne.s32 	%p6, %r105, 0;
	@%p6 bra 	$L__BB0_4;
$L__BB0_9:
	setp.lt.u32 	%p7, %r4, 768;
	@%p7 bra 	$L__BB0_28;
	mul.wide.u32 	%rd10, %r110, 4;
	add.s64 	%rd11, %rd10, %rd1;
	add.s64 	%rd15, %rd11, 2048;
	shl.b32 	%r53, %r110, 2;
	mov.u32 	%r54, buffer;
	add.s32 	%r55, %r53, %r54;
	add.s32 	%r109, %r55, 2048;
$L__BB0_11:
	ld.global.u32 	%r18, [%rd15+-2048];
	mov.b32 	%r111, 5;
	setp.eq.s32 	%p8, %r18, 5;
	@%p8 bra 	$L__BB0_14;
	setp.eq.s32 	%p9, %r18, 10;
	@%p9 bra 	$L__BB0_15;
	mov.u32 	%r111, %r18;
	bra.uni 	$L__BB0_15;
$L__BB0_14:
	mov.b32 	%r111, 10;
$L__BB0_15:
	st.shared.u32 	[%r109+-2048], %r111;
	ld.global.u32 	%r20, [%rd15+-1024];
	mov.b32 	%r112, 5;
	setp.eq.s32 	%p10, %r20, 5;
	@%p10 bra 	$L__BB0_18;
	setp.eq.s32 	%p11, %r20, 10;
	@%p11 bra 	$L__BB0_19;
	mov.u32 	%r112, %r20;
	bra.uni 	$L__BB0_19;
$L__BB0_18:
	mov.b32 	%r112, 10;
$L__BB0_19:
	st.shared.u32 	[%r109+-1024], %r112;
	ld.global.u32 	%r22, [%rd15];
	mov.b32 	%r113, 5;
	setp.eq.s32 	%p12, %r22, 5;
	@%p12 bra 	$L__BB0_22;
	setp.eq.s32 	%p13, %r22, 10;
	@%p13 bra 	$L__BB0_23;
	mov.u32 	%r113, %r22;
	bra.uni 	$L__BB0_23;
$L__BB0_22:
	mov.b32 	%r113, 10;
$L__BB0_23:
	st.shared.u32 	[%r109], %r113;
	ld.global.u32 	%r24, [%rd15+1024];
	mov.b32 	%r114, 5;
	setp.eq.s32 	%p14, %r24, 5;
	@%p14 bra 	$L__BB0_26;
	setp.eq.s32 	%p15, %r24, 10;
	@%p15 bra 	$L__BB0_27;
	mov.u32 	%r114, %r24;
	bra.uni 	$L__BB0_27;
$L__BB0_26:
	mov.b32 	%r114, 10;
$L__BB0_27:
	st.shared.u32 	[%r109+1024], %r114;
	add.s32 	%r110, %r110, 1024;
	add.s64 	%rd15, %rd15, 4096;
	add.s32 	%r109, %r109, 4096;
	setp.lt.s32 	%p16, %r110, %r3;
	@%p16 bra 	$L__BB0_11;
$L__BB0_28:
	bar.sync 	0;
	mul.lo.s32 	%r64, %r39, %r38;
	setp.ge.s32 	%p17, %r2, %r64;
	@%p17 bra 	$L__BB0_39;
	rem.s32 	%r28, %r2, %r39;
	div.s32 	%r29, %r2, %r38;
	setp.lt.s32 	%p18, %r28, 1;
	selp.b32 	%r67, %r39, %r28, %p18;
	mul.lo.s32 	%r30, %r29, %r38;
	add.s32 	%r68, %r67, %r30;
	shl.b32 	%r69, %r68, 2;
	mov.u32 	%r70, buffer;
	add.s32 	%r71, %r70, %r69;
	ld.shared.u32 	%r31, [%r71+-4];
	mov.b32 	%r117, 1;
	setp.gt.u32 	%p19, %r31, 13;
	@%p19 bra 	$L__BB0_31;
	mov.b32 	%r72, 1;
	shl.b32 	%r73, %r72, %r31;
	and.b32  	%r74, %r73, 10922;
	setp.ne.s32 	%p20, %r74, 0;
	@%p20 bra 	$L__BB0_32;
$L__BB0_31:
	setp.eq.s32 	%p21, %r31, 15;
	selp.u32 	%r117, 1, 0, %p21;
$L__BB0_32:
	add.s32 	%r76, %r28, 1;
	setp.eq.s32 	%p22, %r76, %r39;
	selp.b32 	%r77, 0, %r76, %p22;
	add.s32 	%r78, %r77, %r30;
	shl.b32 	%r79, %r78, 2;
	add.s32 	%r81, %r70, %r79;
	ld.shared.u32 	%r75, [%r81];
	setp.gt.u32 	%p23, %r75, 15;
	@%p23 bra 	$L__BB0_35;
	mov.b32 	%r82, 1;
	shl.b32 	%r83, %r82, %r75;
	and.b32  	%r84, %r83, 61680;
	setp.ne.s32 	%p24, %r84, 0;
	@%p24 bra 	$L__BB0_34;
	bra.uni 	$L__BB0_35;
$L__BB0_34:
	or.b32  	%r117, %r117, 4;
$L__BB0_35:
	setp.lt.s32 	%p25, %r29, 1;
	selp.b32 	%r86, %r38, %r29, %p25;
	add.s32 	%r87, %r86, -1;
	mad.lo.s32 	%r88, %r87, %r38, %r28;
	shl.b32 	%r89, %r88, 2;
	add.s32 	%r91, %r70, %r89;
	ld.shared.u32 	%r85, [%r91];
	setp.gt.u32 	%p26, %r85, 15;
	@%p26 bra 	$L__BB0_38;
	mov.b32 	%r92, 1;
	shl.b32 	%r93, %r92, %r85;
	and.b32  	%r94, %r93, 52428;
	setp.ne.s32 	%p27, %r94, 0;
	@%p27 bra 	$L__BB0_37;
	bra.uni 	$L__BB0_38;
$L__BB0_37:
	add.s32 	%r117, %r117, 2;
$L__BB0_38:
	add.s32 	%r95, %r29, 1;
	setp.eq.s32 	%p28, %r95, %r38;
	selp.b32 	%r96, 0, %r95, %p28;
	mad.lo.s32 	%r97, %r96, %r38, %r28;
	shl.b32 	%r98, %r97, 2;
	add.s32 	%r100, %r70, %r98;
	ld.shared.u32 	%r101, [%r100];
	and.b32  	%r102, %r101, -8;
	setp.eq.s32 	%p29, %r102, 8;
	add.s32 	%r103, %r117, 8;
	selp.b32 	%r104, %r103, %r117, %p29;
	mul.wide.s32 	%rd12, %r2, 4;
	add.s64 	%rd13, %rd1, %rd12;
	st.global.u32 	[%rd13], %r104;
$L__BB0_39:
	ret;

}


// ===== COMPILED SASS (sm_100) =====

	.target	sm_100

	.elftype	@"ET_EXEC"


//--------------------- .note.nv.tkinfo           --------------------------
	.section	.note.nv.tkinfo,"",@"SHT_NOTE"
	.sectionflags	@"SHF_NOTE_NV_TKINFO"
	.tkinfo
        /*0018*/ 	.word	0x00000002
        /*0030*/ 	.string	""
        /*0030*/ 	.string	"ptxas"
        /*0030*/ 	.string	"Cuda compilation tools, release 13.0, V13.0.88"
        /*0030*/ 	.string	"Build cuda_13.0.r13.0/compiler.36424714_0"
        /*0030*/ 	.string	"-arch sm_100 -m 64 "



//--------------------- .note.nv.cuinfo           --------------------------
	.section	.note.nv.cuinfo,"",@"SHT_NOTE"
	.sectionflags	@"SHF_NOTE_NV_CUINFO"
        /*0018*/ 	.short	0x0002
        /*001a*/ 	.short	0x0064
        /*001c*/ 	.short	0x0082
	.zero		2


//--------------------- .nv.info                  --------------------------
	.section	.nv.info,"",@"SHT_CUDA_INFO"
	.align	4


	//----- nvinfo : EIATTR_REGCOUNT
	.align		4
        /*0000*/ 	.byte	0x04, 0x2f
        /*0002*/ 	.short	(.L_1 - .L_0)
	.align		4
.L_0:
        /*0004*/ 	.word	index@(_Z13step_periodicPiii)
        /*0008*/ 	.word	0x00000012


	//----- nvinfo : EIATTR_FRAME_SIZE
	.align		4
.L_1:
        /*000c*/ 	.byte	0x04, 0x11
        /*000e*/ 	.short	(.L_3 - .L_2)
	.align		4
.L_2:
        /*0010*/ 	.word	index@(_Z13step_periodicPiii)
        /*0014*/ 	.word	0x00000000


	//----- nvinfo : EIATTR_MIN_STACK_SIZE
	.align		4
.L_3:
        /*0018*/ 	.byte	0x04, 0x12
        /*001a*/ 	.short	(.L_5 - .L_4)
	.align		4
.L_4:
        /*001c*/ 	.word	index@(_Z13step_periodicPiii)
        /*0020*/ 	.word	0x00000000
.L_5:


//--------------------- .nv.compat                --------------------------
	.section	.nv.compat,"",@"SHT_CUDA_COMPAT_INFO"
	.align	4
        /*0000*/ 	.byte	0x02, 0x09, 0x00, 0x00, 0x02, 0x02, 0x01, 0x00, 0x02, 0x05, 0x05, 0x00, 0x03, 0x07, 0x01, 0x01
        /*0010*/ 	.byte	0x02, 0x03, 0x00, 0x00, 0x02, 0x06, 0x01, 0x00, 0x04, 0x0b, 0x08, 0x00, 0x09, 0x00, 0x00, 0x00
        /*0020*/ 	.byte	0x00, 0x00, 0x00, 0x00


//--------------------- .nv.info._Z13step_periodicPiii --------------------------
	.section	.nv.info._Z13step_periodicPiii,"",@"SHT_CUDA_INFO"
	.sectionflags	@""
	.align	4


	//----- nvinfo : EIATTR_CUDA_API_VERSION
	.align		4
        /*0000*/ 	.byte	0x04, 0x37
        /*0002*/ 	.short	(.L_7 - .L_6)
.L_6:
        /*0004*/ 	.word	0x00000082


	//----- nvinfo : EIATTR_KPARAM_INFO
	.align		4
.L_7:
        /*0008*/ 	.byte	0x04, 0x17
        /*000a*/ 	.short	(.L_9 - .L_8)
.L_8:
        /*000c*/ 	.word	0x00000000
        /*0010*/ 	.short	0x0002
        /*0012*/ 	.short	0x000c
        /*0014*/ 	.byte	0x00, 0xf0, 0x11, 0x00


	//----- nvinfo : EIATTR_KPARAM_INFO
	.align		4
.L_9:
        /*0018*/ 	.byte	0x04, 0x17
        /*001a*/ 	.short	(.L_11 - .L_10)
.L_10:
        /*001c*/ 	.word	0x00000000
        /*0020*/ 	.short	0x0001
        /*0022*/ 	.short	0x0008
        /*0024*/ 	.byte	0x00, 0xf0, 0x11, 0x00


	//----- nvinfo : EIATTR_KPARAM_INFO
	.align		4
.L_11:
        /*0028*/ 	.byte	0x04, 0x17
        /*002a*/ 	.short	(.L_13 - .L_12)
.L_12:
        /*002c*/ 	.word	0x00000000
        /*0030*/ 	.short	0x0000
        /*0032*/ 	.short	0x0000
        /*0034*/ 	.byte	0x00, 0xf5, 0x21, 0x00


	//----- nvinfo : EIATTR_SPARSE_MMA_MASK
	.align		4
.L_13:
        /*0038*/ 	.byte	0x03, 0x50
        /*003a*/ 	.short	0x0000


	//----- nvinfo : EIATTR_MAXREG_COUNT
	.align		4
        /*003c*/ 	.byte	0x03, 0x1b
        /*003e*/ 	.short	0x00ff


	//----- nvinfo : EIATTR_NUM_BARRIERS
	.align		4
        /*0040*/ 	.byte	0x02, 0x4c
        /*0042*/ 	.byte	0x01
	.zero		1


	//----- nvinfo : EIATTR_MERCURY_ISA_VERSION
	.align		4
        /*0044*/ 	.byte	0x03, 0x5f
        /*0046*/ 	.short	0x0101


	//----- nvinfo : EIATTR_VRC_CTA_INIT_COUNT
	.align		4
        /*0048*/ 	.byte	0x02, 0x4a
	.zero		1
	.zero		1


	//----- nvinfo : EIATTR_EXIT_INSTR_OFFSETS
	.align		4
        /*004c*/ 	.byte	0x04, 0x1c
        /*004e*/ 	.short	(.L_15 - .L_14)


	//   ....[0]....
.L_14:
        /*0050*/ 	.word	0x000007a0


	//   ....[1]....
        /*0054*/ 	.word	0x00000dc0


	//----- nvinfo : EIATTR_CRS_STACK_SIZE
	.align		4
.L_15:
        /*0058*/ 	.byte	0x04, 0x1e
        /*005a*/ 	.short	(.L_17 - .L_16)
.L_16:
        /*005c*/ 	.word	0x00000000


	//----- nvinfo : EIATTR_CBANK_PARAM_SIZE
	.align		4
.L_17:
        /*0060*/ 	.byte	0x03, 0x19
        /*0062*/ 	.short	0x0010


	//----- nvinfo : EIATTR_PARAM_CBANK
	.align		4
        /*0064*/ 	.byte	0x04, 0x0a
        /*0066*/ 	.short	(.L_19 - .L_18)
	.align		4
.L_18:
        /*0068*/ 	.word	index@(.nv.constant0._Z13step_periodicPiii)
        /*006c*/ 	.short	0x0380
        /*006e*/ 	.short	0x0010


	//----- nvinfo : EIATTR_SW_WAR
	.align		4
.L_19:
        /*0070*/ 	.byte	0x04, 0x36
        /*0072*/ 	.short	(.L_21 - .L_20)
.L_20:
        /*0074*/ 	.word	0x00000008
.L_21:


//--------------------- .nv.callgraph             --------------------------
	.section	.nv.callgraph,"",@"SHT_CUDA_CALLGRAPH"
	.align	4
	.sectionentsize	8
	.align		4
        /*0000*/ 	.word	0x00000000
	.align		4
        /*0004*/ 	.word	0xffffffff
	.align		4
        /*0008*/ 	.word	0x00000000
	.align		4
        /*000c*/ 	.word	0xfffffffe
	.align		4
        /*0010*/ 	.word	0x00000000
	.align		4
        /*0014*/ 	.word	0xfffffffd
	.align		4
        /*0018*/ 	.word	0x00000000
	.align		4
        /*001c*/ 	.word	0xfffffffc


//--------------------- .text._Z13step_periodicPiii --------------------------
	.section	.text._Z13step_periodicPiii,"ax",@progbits
	.align	128
        .global         _Z13step_periodicPiii
        .type           _Z13step_periodicPiii,@function
        .size           _Z13step_periodicPiii,(.L_x_26 - _Z13step_periodicPiii)
        .other          _Z13step_periodicPiii,@"STO_CUDA_ENTRY STV_DEFAULT"
_Z13step_periodicPiii:
.text._Z13step_periodicPiii:
[----:B------:R-:W-:Y:S01]  /*0000*/  LDC R1, c[0x0][0x37c] ;  /* 0x0000df00ff017b82 */ /* 0x000fe20000000800 */
[----:B------:R-:W0:Y:S07]  /*0010*/  S2R R5, SR_TID.X ;  /* 0x0000000000057919 */ /* 0x000e2e0000002100 */
[----:B------:R-:W1:Y:S01]  /*0020*/  S2UR UR4, SR_CTAID.X ;  /* 0x00000000000479c3 */ /* 0x000e620000002500 */
[----:B------:R-:W2:Y:S01]  /*0030*/  LDCU.64 UR6, c[0x0][0x358] ;  /* 0x00006b00ff0677ac */ /* 0x000ea20008000a00 */
[----:B------:R-:W-:Y:S06]  /*0040*/  BSSY.RECONVERGENT B0, `(.L_x_0) ;  /* 0x0000071000007945 */ /* 0x000fec0003800200 */
[----:B------:R-:W1:Y:S01]  /*0050*/  LDC R0, c[0x0][0x360] ;  /* 0x0000d800ff007b82 */ /* 0x000e620000000800 */
[----:B0-----:R-:W-:Y:S01]  /*0060*/  ISETP.GT.U32.AND P0, PT, R5, 0xff, PT ;  /* 0x000000ff0500780c */ /* 0x001fe20003f04070 */
[----:B-1----:R-:W-:-:S12]  /*0070*/  IMAD R3, R0, UR4, R5 ;  /* 0x0000000400037c24 */ /* 0x002fd8000f8e0205 */
[----:B--2---:R-:W-:Y:S05]  /*0080*/  @P0 BRA `(.L_x_1) ;  /* 0x0000000400b00947 */ /* 0x004fea0003800000 */
[----:B------:R-:W0:Y:S02]  /*0090*/  LDC.64 R6, c[0x0][0x388] ;  /* 0x0000e200ff067b82 */ /* 0x000e240000000a00 */
[----:B0-----:R-:W-:-:S05]  /*00a0*/  IMAD R0, R7, R6, RZ ;  /* 0x0000000607007224 */ /* 0x001fca00078e02ff */
[----:B------:R-:W-:-:S13]  /*00b0*/  ISETP.GE.AND P0, PT, R5, R0, PT ;  /* 0x000000000500720c */ /* 0x000fda0003f06270 */
[----:B------:R-:W-:Y:S05]  /*00c0*/  @P0 BRA `(.L_x_1) ;  /* 0x0000000400a00947 */ /* 0x000fea0003800000 */
[----:B------:R-:W-:Y:S01]  /*00d0*/  LOP3.LUT R7, RZ, R5, RZ, 0x33, !PT ;  /* 0x00000005ff077212 */ /* 0x000fe200078e33ff */
[----:B------:R-:W-:Y:S04]  /*00e0*/  BSSY.RECONVERGENT B1, `(.L_x_2) ;  /* 0x0000025000017945 */ /* 0x000fe80003800200 */
[----:B------:R-:W-:-:S05]  /*00f0*/  IMAD.IADD R10, R0, 0x1, R7 ;  /* 0x00000001000a7824 */ /* 0x000fca00078e0207 */
[----:B------:R-:W-:-:S04]  /*0100*/  LOP3.LUT R2, R10, 0x300, RZ, 0xc0, !PT ;  /* 0x000003000a027812 */ /* 0x000fc800078ec0ff */
[----:B------:R-:W-:-:S13]  /*0110*/  ISETP.NE.AND P0, PT, R2, 0x300, PT ;  /* 0x000003000200780c */ /* 0x000fda0003f05270 */
[----:B------:R-:W-:Y:S05]  /*0120*/  @!P0 BRA `(.L_x_3) ;  /* 0x0000000000808947 */ /* 0x000fea0003800000 */
[----:B------:R-:W0:Y:S01]  /*0130*/  S2UR UR5, SR_CgaCtaId ;  /* 0x00000000000579c3 */ /* 0x000e220000008800 */
[----:B------:R-:W-:Y:S01]  /*0140*/  LEA.HI R2, R10, 0x1, RZ, 0x18 ;  /* 0x000000010a027811 */ /* 0x000fe200078fc0ff */
[----:B------:R-:W-:-:S04]  /*0150*/  UMOV UR4, 0x400 ;  /* 0x0000040000047882 */ /* 0x000fc80000000000 */
[C---:B------:R-:W-:Y:S01]  /*0160*/  IMAD.SHL.U32 R4, R2.reuse, 0x100, RZ ;  /* 0x0000010002047824 */ /* 0x040fe200078e00ff */
[----:B------:R-:W-:Y:S01]  /*0170*/  LOP3.LUT R2, R2, 0x3, RZ, 0xc0, !PT ;  /* 0x0000000302027812 */ /* 0x000fe200078ec0ff */
[----:B------:R-:W1:Y:S03]  /*0180*/  LDC.64 R6, c[0x0][0x380] ;  /* 0x0000e000ff067b82 */ /* 0x000e660000000a00 */
[----:B------:R-:W-:Y:S01]  /*0190*/  LOP3.LUT R4, R4, 0x300, RZ, 0xc0, !PT ;  /* 0x0000030004047812 */ /* 0x000fe200078ec0ff */
[----:B------:R-:W-:Y:S01]  /*01a0*/  IMAD.MOV R2, RZ, RZ, -R2 ;  /* 0x000000ffff027224 */ /* 0x000fe200078e0a02 */
[----:B0-----:R-:W-:-:S06]  /*01b0*/  ULEA UR4, UR5, UR4, 0x18 ;  /* 0x0000000405047291 */ /* 0x001fcc000f8ec0ff */
[C---:B------:R-:W-:Y:S01]  /*01c0*/  LEA R8, R5.reuse, UR4, 0x2 ;  /* 0x0000000405087c11 */ /* 0x040fe2000f8e10ff */
[----:B-1----:R-:W-:-:S04]  /*01d0*/  IMAD.WIDE.U32 R6, R5, 0x4, R6 ;  /* 0x0000000405067825 */ /* 0x002fc800078e0006 */
[----:B------:R-:W-:Y:S02]  /*01e0*/  IMAD.MOV.U32 R9, RZ, RZ, R7 ;  /* 0x000000ffff097224 */ /* 0x000fe400078e0007 */
[----:B------:R-:W-:-:S07]  /*01f0*/  IMAD.IADD R5, R5, 0x1, R4 ;  /* 0x0000000105057824 */ /* 0x000fce00078e0204 */
.L_x_7:
[----:B------:R-:W-:-:S05]  /*0200*/  IMAD.MOV.U32 R7, RZ, RZ, R9 ;  /* 0x000000ffff077224 */ /* 0x000fca00078e0009 */
[----:B------:R-:W2:Y:S01]  /*0210*/  LDG.E R4, desc[UR6][R6.64] ;  /* 0x0000000606047981 */ /* 0x000ea2000c1e1900 */
[----:B------:R-:W-:Y:S01]  /*0220*/  VIADD R2, R2, 0x1 ;  /* 0x0000000102027836 */ /* 0x000fe20000000000 */
[----:B------:R-:W-:Y:S04]  /*0230*/  BSSY.RECONVERGENT B2, `(.L_x_4) ;  /* 0x000000a000027945 */ /* 0x000fe80003800200 */
[----:B------:R-:W-:Y:S02]  /*0240*/  ISETP.NE.AND P1, PT, R2, RZ, PT ;  /* 0x000000ff0200720c */ /* 0x000fe40003f25270 */
[----:B--2---:R-:W-:-:S13]  /*0250*/  ISETP.NE.AND P0, PT, R4, 0x5, PT ;  /* 0x000000050400780c */ /* 0x004fda0003f05270 */
[----:B------:R-:W-:Y:S05]  /*0260*/  @!P0 BRA `(.L_x_5) ;  /* 0x0000000000148947 */ /* 0x000fea0003800000 */
[----:B------:R-:W-:Y:S01]  /*0270*/  ISETP.NE.AND P0, PT, R4, 0xa, PT ;  /* 0x0000000a0400780c */ /* 0x000fe20003f05270 */
[----:B------:R-:W-:-:S12]  /*0280*/  IMAD.MOV.U32 R7, RZ, RZ, 0x5 ;  /* 0x00000005ff077424 */ /* 0x000fd800078e00ff */
[----:B------:R-:W-:Y:S05]  /*0290*/  @!P0 BRA `(.L_x_6) ;  /* 0x00000000000c8947 */ /* 0x000fea0003800000 */
[----:B------:R-:W-:Y:S01]  /*02a0*/  IMAD.MOV.U32 R7, RZ, RZ, R4 ;  /* 0x000000ffff077224 */ /* 0x000fe200078e0004 */
[----:B------:R-:W-:Y:S06]  /*02b0*/  BRA `(.L_x_6) ;  /* 0x0000000000047947 */ /* 0x000fec0003800000 */
.L_x_5:
[----:B------:R-:W-:-:S07]  /*02c0*/  IMAD.MOV.U32 R7, RZ, RZ, 0xa ;  /* 0x0000000aff077424 */ /* 0x000fce00078e00ff */
.L_x_6:
[----:B------:R-:W-:Y:S05]  /*02d0*/  BSYNC.RECONVERGENT B2 ;  /* 0x0000000000027941 */ /* 0x000fea0003800200 */
.L_x_4:
[----:B------:R-:W-:Y:S01]  /*02e0*/  IADD3 R6, P0, PT, R6, 0x400, RZ ;  /* 0x0000040006067810 */ /* 0x000fe20007f1e0ff */
[----:B------:R0:W-:Y:S04]  /*02f0*/  STS [R8], R7 ;  /* 0x0000000708007388 */ /* 0x0001e80000000800 */
[----:B------:R-:W-:Y:S02]  /*0300*/  IMAD.X R9, RZ, RZ, R9, P0 ;  /* 0x000000ffff097224 */ /* 0x000fe400000e0609 */
[----:B0-----:R-:W-:Y:S01]  /*0310*/  VIADD R8, R8, 0x400 ;  /* 0x0000040008087836 */ /* 0x001fe20000000000 */
[----:B------:R-:W-:Y:S06]  /*0320*/  @P1 BRA `(.L_x_7) ;  /* 0xfffffffc00b41947 */ /* 0x000fec000383ffff */
.L_x_3:
[----:B------:R-:W-:Y:S05]  /*0330*/  BSYNC.RECONVERGENT B1 ;  /* 0x0000000000017941 */ /* 0x000fea0003800200 */
.L_x_2:
[----:B------:R-:W-:-:S13]  /*0340*/  ISETP.GE.U32.AND P0, PT, R10, 0x300, PT ;  /* 0x000003000a00780c */ /* 0x000fda0003f06070 */
[----:B------:R-:W-:Y:S05]  /*0350*/  @!P0 BRA `(.L_x_1) ;  /* 0x0000000000fc8947 */ /* 0x000fea0003800000 */
[----:B------:R-:W0:Y:S01]  /*0360*/  S2UR UR5, SR_CgaCtaId ;  /* 0x00000000000579c3 */ /* 0x000e220000008800 */
[----:B------:R-:W-:-:S07]  /*0370*/  UMOV UR4, 0x400 ;  /* 0x0000040000047882 */ /* 0x000fce0000000000 */
[----:B------:R-:W1:Y:S01]  /*0380*/  LDC.64 R6, c[0x0][0x380] ;  /* 0x0000e000ff067b82 */ /* 0x000e620000000a00 */
[----:B0-----:R-:W-:-:S06]  /*0390*/  ULEA UR4, UR5, UR4, 0x18 ;  /* 0x0000000405047291 */ /* 0x001fcc000f8ec0ff */
[C---:B------:R-:W-:Y:S01]  /*03a0*/  LEA R2, R5.reuse, UR4, 0x2 ;  /* 0x0000000405027c11 */ /* 0x040fe2000f8e10ff */
[----:B-1----:R-:W-:-:S04]  /*03b0*/  IMAD.WIDE.U32 R6, R5, 0x4, R6 ;  /* 0x0000000405067825 */ /* 0x002fc800078e0006 */
[----:B------:R-:W-:Y:S01]  /*03c0*/  VIADD R2, R2, 0x800 ;  /* 0x0000080002027836 */ /* 0x000fe20000000000 */
[----:B------:R-:W-:-:S05]  /*03d0*/  IADD3 R6, P0, PT, R6, 0x800, RZ ;  /* 0x0000080006067810 */ /* 0x000fca0007f1e0ff */
[----:B------:R-:W-:-:S08]  /*03e0*/  IMAD.X R7, RZ, RZ, R7, P0 ;  /* 0x000000ffff077224 */ /* 0x000fd000000e0607 */
.L_x_20:
[----:B------:R-:W2:Y:S01]  /*03f0*/  LDG.E R4, desc[UR6][R6.64+-0x800] ;  /* 0xfff8000606047981 */ /* 0x000ea2000c1e1900 */
[----:B------:R-:W-:Y:S01]  /*0400*/  BSSY.RECONVERGENT B1, `(.L_x_8) ;  /* 0x0000009000017945 */ /* 0x000fe20003800200 */
[----:B--2---:R-:W-:-:S13]  /*0410*/  ISETP.NE.AND P0, PT, R4, 0x5, PT ;  /* 0x000000050400780c */ /* 0x004fda0003f05270 */
[----:B------:R-:W-:Y:S05]  /*0420*/  @!P0 BRA `(.L_x_9) ;  /* 0x0000000000148947 */ /* 0x000fea0003800000 */
[----:B------:R-:W-:Y:S01]  /*0430*/  ISETP.NE.AND P0, PT, R4, 0xa, PT ;  /* 0x0000000a0400780c */ /* 0x000fe20003f05270 */
[----:B------:R-:W-:-:S12]  /*0440*/  IMAD.MOV.U32 R9, RZ, RZ, 0x5 ;  /* 0x00000005ff097424 */ /* 0x000fd800078e00ff */
[----:B------:R-:W-:Y:S05]  /*0450*/  @!P0 BRA `(.L_x_10) ;  /* 0x00000000000c8947 */ /* 0x000fea0003800000 */
[----:B------:R-:W-:Y:S01]  /*0460*/  IMAD.MOV.U32 R9, RZ, RZ, R4 ;  /* 0x000000ffff097224 */ /* 0x000fe200078e0004 */
[----:B------:R-:W-:Y:S06]  /*0470*/  BRA `(.L_x_10) ;  /* 0x0000000000047947 */ /* 0x000fec0003800000 */
.L_x_9:
[----:B------:R-:W-:-:S07]  /*0480*/  IMAD.MOV.U32 R9, RZ, RZ, 0xa ;  /* 0x0000000aff097424 */ /* 0x000fce00078e00ff */
.L_x_10:
[----:B------:R-:W-:Y:S05]  /*0490*/  BSYNC.RECONVERGENT B1 ;  /* 0x0000000000017941 */ /* 0x000fea0003800200 */
.L_x_8:
[----:B------:R-:W2:Y:S01]  /*04a0*/  LDG.E R4, desc[UR6][R6.64+-0x400] ;  /* 0xfffc000606047981 */ /* 0x000ea2000c1e1900 */
[----:B------:R-:W-:Y:S03]  /*04b0*/  BSSY.RECONVERGENT B1, `(.L_x_11) ;  /* 0x000000a000017945 */ /* 0x000fe60003800200 */
[----:B------:R0:W-:Y:S01]  /*04c0*/  STS [R2+-0x800], R9 ;  /* 0xfff8000902007388 */ /* 0x0001e20000000800 */
[----:B--2---:R-:W-:-:S13]  /*04d0*/  ISETP.NE.AND P0, PT, R4, 0x5, PT ;  /* 0x000000050400780c */ /* 0x004fda0003f05270 */
[----:B0-----:R-:W-:Y:S05]  /*04e0*/  @!P0 BRA `(.L_x_12) ;  /* 0x0000000000148947 */ /* 0x001fea0003800000 */
[----:B------:R-:W-:Y:S01]  /*04f0*/  ISETP.NE.AND P0, PT, R4, 0xa, PT ;  /* 0x0000000a0400780c */ /* 0x000fe20003f05270 */
[----:B------:R-:W-:-:S12]  /*0500*/  HFMA2 R9, -RZ, RZ, 0, 2.98023223876953125e-07 ;  /* 0x00000005ff097431 */ /* 0x000fd800000001ff */
[----:B------:R-:W-:Y:S05]  /*0510*/  @!P0 BRA `(.L_x_13) ;  /* 0x00000000000c8947 */ /* 0x000fea0003800000 */
[----:B------:R-:W-:Y:S01]  /*0520*/  IMAD.MOV.U32 R9, RZ, RZ, R4 ;  /* 0x000000ffff097224 */ /* 0x000fe200078e0004 */
[----:B------:R-:W-:Y:S06]  /*0530*/  BRA `(.L_x_13) ;  /* 0x0000000000047947 */ /* 0x000fec0003800000 */
.L_x_12:
[----:B------:R-:W-:-:S07]  /*0540*/  IMAD.MOV.U32 R9, RZ, RZ, 0xa ;  /* 0x0000000aff097424 */ /* 0x000fce00078e00ff */
.L_x_13:
[----:B------:R-:W-:Y:S05]  /*0550*/  BSYNC.RECONVERGENT B1 ;  /* 0x0000000000017941 */ /* 0x000fea0003800200 */
.L_x_11:
[----:B------:R-:W2:Y:S01]  /*0560*/  LDG.E R4, desc[UR6][R6.64] ;  /* 0x0000000606047981 */ /* 0x000ea2000c1e1900 */
[----:B------:R-:W-:Y:S03]  /*0570*/  BSSY.RECONVERGENT B1, `(.L_x_14) ;  /* 0x000000a000017945 */ /* 0x000fe60003800200 */
[----:B------:R0:W-:Y:S01]  /*0580*/  STS [R2+-0x400], R9 ;  /* 0xfffc000902007388 */ /* 0x0001e20000000800 */
[----:B--2---:R-:W-:-:S13]  /*0590*/  ISETP.NE.AND P0, PT, R4, 0x5, PT ;  /* 0x000000050400780c */ /* 0x004fda0003f05270 */
[----:B0-----:R-:W-:Y:S05]  /*05a0*/  @!P0 BRA `(.L_x_15) ;  /* 0x0000000000148947 */ /* 0x001fea0003800000 */
[----:B------:R-:W-:Y:S01]  /*05b0*/  ISETP.NE.AND P0, PT, R4, 0xa, PT ;  /* 0x0000000a0400780c */ /* 0x000fe20003f05270 */
[----:B------:R-:W-:-:S12]  /*05c0*/  IMAD.MOV.U32 R9, RZ, RZ, 0x5 ;  /* 0x00000005ff097424 */ /* 0x000fd800078e00ff */
[----:B------:R-:W-:Y:S05]  /*05d0*/  @!P0 BRA `(.L_x_16) ;  /* 0x00000000000c8947 */ /* 0x000fea0003800000 */
[----:B------:R-:W-:Y:S01]  /*05e0*/  IMAD.MOV.U32 R9, RZ, RZ, R4 ;  /* 0x000000ffff097224 */ /* 0x000fe200078e0004 */
[----:B------:R-:W-:Y:S06]  /*05f0*/  BRA `(.L_x_16) ;  /* 0x0000000000047947 */ /* 0x000fec0003800000 */
.L_x_15:
[----:B------:R-:W-:-:S07]  /*0600*/  IMAD.MOV.U32 R9, RZ, RZ, 0xa ;  /* 0x0000000aff097424 */ /* 0x000fce00078e00ff */
.L_x_16:
[----:B------:R-:W-:Y:S05]  /*0610*/  BSYNC.RECONVERGENT B1 ;  /* 0x0000000000017941 */ /* 0x000fea0003800200 */
.L_x_14:
[----:B------:R-:W2:Y:S01]  /*0620*/  LDG.E R4, desc[UR6][R6.64+0x400] ;  /* 0x0004000606047981 */ /* 0x000ea2000c1e1900 */
[----:B------:R-:W-:Y:S03]  /*0630*/  BSSY.RECONVERGENT B1, `(.L_x_17) ;  /* 0x000000a000017945 */ /* 0x000fe60003800200 */
[----:B------:R0:W-:Y:S01]  /*0640*/  STS [R2], R9 ;  /* 0x0000000902007388 */ /* 0x0001e20000000800 */
[----:B--2---:R-:W-:-:S13]  /*0650*/  ISETP.NE.AND P0, PT, R4, 0x5, PT ;  /* 0x000000050400780c */ /* 0x004fda0003f05270 */
[----:B0-----:R-:W-:Y:S05]  /*0660*/  @!P0 BRA `(.L_x_18) ;  /* 0x0000000000148947 */ /* 0x001fea0003800000 */
[----:B------:R-:W-:Y:S01]  /*0670*/  ISETP.NE.AND P0, PT, R4, 0xa, PT ;  /* 0x0000000a0400780c */ /* 0x000fe20003f05270 */
[----:B------:R-:W-:-:S12]  /*0680*/  IMAD.MOV.U32 R9, RZ, RZ, 0x5 ;  /* 0x00000005ff097424 */ /* 0x000fd800078e00ff */
[----:B------:R-:W-:Y:S05]  /*0690*/  @!P0 BRA `(.L_x_19) ;  /* 0x00000000000c8947 */ /* 0x000fea0003800000 */
[----:B------:R-:W-:Y:S01]  /*06a0*/  IMAD.MOV.U32 R9, RZ, RZ, R4 ;  /* 0x000000ffff097224 */ /* 0x000fe200078e0004 */
[----:B------:R-:W-:Y:S06]  /*06b0*/  BRA `(.L_x_19) ;  /* 0x0000000000047947 */ /* 0x000fec0003800000 */
.L_x_18:
[----:B------:R-:W-:-:S07]  /*06c0*/  IMAD.MOV.U32 R9, RZ, RZ, 0xa ;  /* 0x0000000aff097424 */ /* 0x000fce00078e00ff */
.L_x_19:
[----:B------:R-:W-:Y:S05]  /*06d0*/  BSYNC.RECONVERGENT B1 ;  /* 0x0000000000017941 */ /* 0x000fea0003800200 */
.L_x_17:
[----:B------:R-:W-:Y:S01]  /*06e0*/  VIADD R5, R5, 0x400 ;  /* 0x0000040005057836 */ /* 0x000fe20000000000 */
[----:B------:R-:W-:Y:S01]  /*06f0*/  IADD3 R6, P1, PT, R6, 0x1000, RZ ;  /* 0x0000100006067810 */ /* 0x000fe20007f3e0ff */
[----:B------:R0:W-:Y:S03]  /*0700*/  STS [R2+0x400], R9 ;  /* 0x0004000902007388 */ /* 0x0001e60000000800 */
[----:B------:R-:W-:Y:S01]  /*0710*/  ISETP.GE.AND P0, PT, R5, R0, PT ;  /* 0x000000000500720c */ /* 0x000fe20003f06270 */
[----:B------:R-:W-:Y:S02]  /*0720*/  IMAD.X R7, RZ, RZ, R7, P1 ;  /* 0x000000ffff077224 */ /* 0x000fe400008e0607 */
[----:B0-----:R-:W-:-:S10]  /*0730*/  VIADD R2, R2, 0x1000 ;  /* 0x0000100002027836 */ /* 0x001fd40000000000 */
[----:B------:R-:W-:Y:S05]  /*0740*/  @!P0 BRA `(.L_x_20) ;  /* 0xfffffffc00288947 */ /* 0x000fea000383ffff */
.L_x_1:
[----:B------:R-:W-:Y:S05]  /*0750*/  BSYNC.RECONVERGENT B0 ;  /* 0x0000000000007941 */ /* 0x000fea0003800200 */
.L_x_0:
[----:B------:R-:W0:Y:S02]  /*0760*/  LDC.64 R4, c[0x0][0x388] ;  /* 0x0000e200ff047b82 */ /* 0x000e240000000a00 */
[----:B0-----:R-:W-:-:S06]  /*0770*/  IMAD R0, R5, R4, RZ ;  /* 0x0000000405007224 */ /* 0x001fcc00078e02ff */
[----:B------:R-:W-:Y:S01]  /*0780*/  BAR.SYNC.DEFER_BLOCKING 0x0 ;  /* 0x0000000000007b1d */ /* 0x000fe20000010000 */
[----:B------:R-:W-:-:S13]  /*0790*/  ISETP.GE.AND P0, PT, R3, R0, PT ;  /* 0x000000000300720c */ /* 0x000fda0003f06270 */
[----:B------:R-:W-:Y:S05]  /*07a0*/  @P0 EXIT ;  /* 0x000000000000094d */ /* 0x000fea0003800000 */
[----:B------:R-:W-:Y:S01]  /*07b0*/  IABS R0, R5 ;  /* 0x0000000500007213 */ /* 0x000fe20000000000 */
[----:B------:R-:W0:Y:S01]  /*07c0*/  S2UR UR5, SR_CgaCtaId ;  /* 0x00000000000579c3 */ /* 0x000e220000008800 */
[----:B------:R-:W-:Y:S01]  /*07d0*/  IABS R2, R4 ;  /* 0x0000000400027213 */ /* 0x000fe20000000000 */
[----:B------:R-:W-:Y:S01]  /*07e0*/  UMOV UR4, 0x400 ;  /* 0x0000040000047882 */ /* 0x000fe20000000000 */
[----:B------:R-:W1:Y:S01]  /*07f0*/  I2F.RP R10, R0 ;  /* 0x00000000000a7306 */ /* 0x000e620000209400 */
[----:B------:R-:W-:Y:S01]  /*0800*/  ISETP.GE.AND P2, PT, R3, RZ, PT ;  /* 0x000000ff0300720c */ /* 0x000fe20003f46270 */
[----:B------:R-:W-:Y:S01]  /*0810*/  BSSY.RECONVERGENT B0, `(.L_x_21) ;  /* 0x0000051000007945 */ /* 0x000fe20003800200 */
[----:B------:R-:W-:-:S05]  /*0820*/  ISETP.NE.AND P1, PT, R5, RZ, PT ;  /* 0x000000ff0500720c */ /* 0x000fca0003f25270 */
[----:B------:R-:W2:Y:S08]  /*0830*/  I2F.RP R11, R2 ;  /* 0x00000002000b7306 */ /* 0x000eb00000209400 */
[----:B-1----:R-:W1:Y:S01]  /*0840*/  MUFU.RCP R10, R10 ;  /* 0x0000000a000a7308 */ /* 0x002e620000001000 */
[----:B0-----:R-:W-:-:S07]  /*0850*/  ULEA UR4, UR5, UR4, 0x18 ;  /* 0x0000000405047291 */ /* 0x001fce000f8ec0ff */
[----:B--2---:R-:W0:Y:S01]  /*0860*/  MUFU.RCP R11, R11 ;  /* 0x0000000b000b7308 */ /* 0x004e220000001000 */
[----:B-1----:R-:W-:-:S07]  /*0870*/  IADD3 R8, PT, PT, R10, 0xffffffe, RZ ;  /* 0x0ffffffe0a087810 */ /* 0x002fce0007ffe0ff */
[----:B------:R1:W2:Y:S01]  /*0880*/  F2I.FTZ.U32.TRUNC.NTZ R9, R8 ;  /* 0x0000000800097305 */ /* 0x0002a2000021f000 */
[----:B0-----:R-:W-:Y:S01]  /*0890*/  VIADD R6, R11, 0xffffffe ;  /* 0x0ffffffe0b067836 */ /* 0x001fe20000000000 */
[----:B------:R-:W-:-:S06]  /*08a0*/  IABS R11, R3 ;  /* 0x00000003000b7213 */ /* 0x000fcc0000000000 */
[----:B------:R0:W3:Y:S01]  /*08b0*/  F2I.FTZ.U32.TRUNC.NTZ R7, R6 ;  /* 0x0000000600077305 */ /* 0x0000e2000021f000 */
[----:B-1----:R-:W-:Y:S02]  /*08c0*/  IMAD.MOV.U32 R8, RZ, RZ, RZ ;  /* 0x000000ffff087224 */ /* 0x002fe400078e00ff */
[----:B--2---:R-:W-:Y:S02]  /*08d0*/  IMAD.MOV R13, RZ, RZ, -R9 ;  /* 0x000000ffff0d7224 */ /* 0x004fe400078e0a09 */
[----:B0-----:R-:W-:Y:S02]  /*08e0*/  IMAD.MOV.U32 R6, RZ, RZ, RZ ;  /* 0x000000ffff067224 */ /* 0x001fe400078e00ff */
[----:B------:R-:W-:-:S04]  /*08f0*/  IMAD R13, R13, R0, RZ ;  /* 0x000000000d0d7224 */ /* 0x000fc800078e02ff */
[----:B------:R-:W-:-:S04]  /*0900*/  IMAD.HI.U32 R9, R9, R13, R8 ;  /* 0x0000000d09097227 */ /* 0x000fc800078e0008 */
[----:B---3--:R-:W-:Y:S02]  /*0910*/  IMAD.MOV R15, RZ, RZ, -R7 ;  /* 0x000000ffff0f7224 */ /* 0x008fe400078e0a07 */
[----:B------:R-:W-:-:S04]  /*0920*/  IMAD.HI.U32 R9, R9, R11, RZ ;  /* 0x0000000b09097227 */ /* 0x000fc800078e00ff */
[----:B------:R-:W-:Y:S02]  /*0930*/  IMAD R13, R15, R2, RZ ;  /* 0x000000020f0d7224 */ /* 0x000fe400078e02ff */
[----:B------:R-:W-:Y:S02]  /*0940*/  IMAD.MOV R9, RZ, RZ, -R9 ;  /* 0x000000ffff097224 */ /* 0x000fe400078e0a09 */
[----:B------:R-:W-:-:S04]  /*0950*/  IMAD.HI.U32 R6, R7, R13, R6 ;  /* 0x0000000d07067227 */ /* 0x000fc800078e0006 */
[----:B------:R-:W-:Y:S02]  /*0960*/  IMAD R7, R0, R9, R11 ;  /* 0x0000000900077224 */ /* 0x000fe400078e020b */
[----:B------:R-:W-:-:S03]  /*0970*/  IMAD.HI.U32 R6, R6, R11, RZ ;  /* 0x0000000b06067227 */ /* 0x000fc600078e00ff */
[----:B------:R-:W-:Y:S01]  /*0980*/  ISETP.GT.U32.AND P0, PT, R0, R7, PT ;  /* 0x000000070000720c */ /* 0x000fe20003f04070 */
[----:B------:R-:W-:-:S04]  /*0990*/  IMAD.MOV R9, RZ, RZ, -R6 ;  /* 0x000000ffff097224 */ /* 0x000fc800078e0a06 */
[----:B------:R-:W-:-:S05]  /*09a0*/  IMAD R9, R2, R9, R11 ;  /* 0x0000000902097224 */ /* 0x000fca00078e020b */
[----:B------:R-:W-:-:S03]  /*09b0*/  ISETP.GT.U32.AND P4, PT, R2, R9, PT ;  /* 0x000000090200720c */ /* 0x000fc60003f84070 */
[----:B------:R-:W-:-:S05]  /*09c0*/  @!P0 IMAD.IADD R7, R7, 0x1, -R0 ;  /* 0x0000000107078824 */ /* 0x000fca00078e0a00 */
[----:B------:R-:W-:-:S05]  /*09d0*/  ISETP.GT.U32.AND P0, PT, R0, R7, PT ;  /* 0x000000070000720c */ /* 0x000fca0003f04070 */
[----:B------:R-:W-:Y:S02]  /*09e0*/  @!P4 IMAD.IADD R9, R9, 0x1, -R2 ;  /* 0x000000010909c824 */ /* 0x000fe400078e0a02 */
[----:B------:R-:W-:Y:S01]  /*09f0*/  @!P4 VIADD R6, R6, 0x1 ;  /* 0x000000010606c836 */ /* 0x000fe20000000000 */
[----:B------:R-:W-:Y:S02]  /*0a00*/  ISETP.NE.AND P4, PT, R4, RZ, PT ;  /* 0x000000ff0400720c */ /* 0x000fe40003f85270 */
[----:B------:R-:W-:Y:S02]  /*0a10*/  ISETP.GE.U32.AND P3, PT, R9, R2, PT ;  /* 0x000000020900720c */ /* 0x000fe40003f66070 */
[----:B------:R-:W-:Y:S01]  /*0a20*/  LOP3.LUT R2, R3, R4, RZ, 0x3c, !PT ;  /* 0x0000000403027212 */ /* 0x000fe200078e3cff */
[----:B------:R-:W-:-:S03]  /*0a30*/  @!P0 IMAD.IADD R7, R7, 0x1, -R0 ;  /* 0x0000000107078824 */ /* 0x000fc600078e0a00 */
[----:B------:R-:W-:Y:S02]  /*0a40*/  ISETP.GE.AND P0, PT, R2, RZ, PT ;  /* 0x000000ff0200720c */ /* 0x000fe40003f06270 */
[----:B------:R-:W-:-:S05]  /*0a50*/  MOV R8, R7 ;  /* 0x0000000700087202 */ /* 0x000fca0000000f00 */
[----:B------:R-:W-:Y:S02]  /*0a60*/  @P3 VIADD R6, R6, 0x1 ;  /* 0x0000000106063836 */ /* 0x000fe40000000000 */
[----:B------:R-:W-:Y:S01]  /*0a70*/  @!P2 IMAD.MOV R8, RZ, RZ, -R8 ;  /* 0x000000ffff08a224 */ /* 0x000fe200078e0a08 */
[----:B------:R-:W-:-:S03]  /*0a80*/  @!P1 LOP3.LUT R8, RZ, R5, RZ, 0x33, !PT ;  /* 0x00000005ff089212 */ /* 0x000fc600078e33ff */
[----:B------:R-:W-:Y:S01]  /*0a90*/  @!P0 IMAD.MOV R6, RZ, RZ, -R6 ;  /* 0x000000ffff068224 */ /* 0x000fe200078e0a06 */
[C---:B------:R-:W-:Y:S01]  /*0aa0*/  ISETP.GE.AND P0, PT, R8.reuse, 0x1, PT ;  /* 0x000000010800780c */ /* 0x040fe20003f06270 */
[C---:B------:R-:W-:Y:S01]  /*0ab0*/  VIADD R0, R8.reuse, 0x1 ;  /* 0x0000000108007836 */ /* 0x040fe20000000000 */
[-C--:B------:R-:W-:Y:S02]  /*0ac0*/  @!P4 LOP3.LUT R6, RZ, R4.reuse, RZ, 0x33, !PT ;  /* 0x00000004ff06c212 */ /* 0x080fe400078e33ff */
[-C--:B------:R-:W-:Y:S02]  /*0ad0*/  SEL R7, R8, R5.reuse, P0 ;  /* 0x0000000508077207 */ /* 0x080fe40000000000 */
[----:B------:R-:W-:Y:S01]  /*0ae0*/  ISETP.NE.AND P0, PT, R0, R5, PT ;  /* 0x000000050000720c */ /* 0x000fe20003f05270 */
[C---:B------:R-:W-:Y:S01]  /*0af0*/  VIADD R9, R6.reuse, 0x1 ;  /* 0x0000000106097836 */ /* 0x040fe20000000000 */
[C---:B------:R-:W-:Y:S01]  /*0b00*/  ISETP.GE.AND P1, PT, R6.reuse, 0x1, PT ;  /* 0x000000010600780c */ /* 0x040fe20003f26270 */
[----:B------:R-:W-:Y:S01]  /*0b10*/  IMAD R7, R6, R4, R7 ;  /* 0x0000000406077224 */ /* 0x000fe200078e0207 */
[----:B------:R-:W-:-:S02]  /*0b20*/  SEL R5, R0, RZ, P0 ;  /* 0x000000ff00057207 */ /* 0x000fc40000000000 */
[-C--:B------:R-:W-:Y:S02]  /*0b30*/  ISETP.NE.AND P2, PT, R9, R4.reuse, PT ;  /* 0x000000040900720c */ /* 0x080fe40003f45270 */
[----:B------:R-:W-:Y:S01]  /*0b40*/  LEA R7, R7, UR4, 0x2 ;  /* 0x0000000407077c11 */ /* 0x000fe2000f8e10ff */
[CC--:B------:R-:W-:Y:S01]  /*0b50*/  IMAD R5, R6.reuse, R4.reuse, R5 ;  /* 0x0000000406057224 */ /* 0x0c0fe200078e0205 */
[----:B------:R-:W-:Y:S02]  /*0b60*/  SEL R9, R9, RZ, P2 ;  /* 0x000000ff09097207 */ /* 0x000fe40001000000 */
[-C--:B------:R-:W-:Y:S01]  /*0b70*/  SEL R2, R6, R4.reuse, P1 ;  /* 0x0000000406027207 */ /* 0x080fe20000800000 */
[----:B------:R0:W1:Y:S02]  /*0b80*/  LDS R10, [R7+-0x4] ;  /* 0xfffffc00070a7984 */ /* 0x0000640000000800 */
[----:B------:R-:W-:Y:S02]  /*0b90*/  IMAD R0, R9, R4, R8 ;  /* 0x0000000409007224 */ /* 0x000fe400078e0208 */
[----:B------:R-:W-:Y:S01]  /*0ba0*/  VIADD R9, R2, 0xffffffff ;  /* 0xffffffff02097836 */ /* 0x000fe20000000000 */
[----:B------:R-:W-:-:S02]  /*0bb0*/  LEA R2, R5, UR4, 0x2 ;  /* 0x0000000405027c11 */ /* 0x000fc4000f8e10ff */
[----:B------:R-:W-:Y:S01]  /*0bc0*/  LEA R6, R0, UR4, 0x2 ;  /* 0x0000000400067c11 */ /* 0x000fe2000f8e10ff */
[----:B------:R-:W-:Y:S02]  /*0bd0*/  IMAD R9, R9, R4, R8 ;  /* 0x0000000409097224 */ /* 0x000fe400078e0208 */
[----:B0-----:R-:W-:Y:S01]  /*0be0*/  IMAD.MOV.U32 R7, RZ, RZ, 0x1 ;  /* 0x00000001ff077424 */ /* 0x001fe200078e00ff */
[----:B------:R-:W0:Y:S01]  /*0bf0*/  LDS R2, [R2] ;  /* 0x0000000002027984 */ /* 0x000e220000000800 */
[----:B------:R-:W2:Y:S01]  /*0c00*/  LDC.64 R4, c[0x0][0x380] ;  /* 0x0000e000ff047b82 */ /* 0x000ea20000000a00 */
[----:B------:R-:W-:Y:S02]  /*0c10*/  LEA R9, R9, UR4, 0x2 ;  /* 0x0000000409097c11 */ /* 0x000fe4000f8e10ff */
[----:B------:R-:W3:Y:S04]  /*0c20*/  LDS R6, [R6] ;  /* 0x0000000006067984 */ /* 0x000ee80000000800 */
[----:B------:R-:W4:Y:S01]  /*0c30*/  LDS R8, [R9] ;  /* 0x0000000009087984 */ /* 0x000f220000000800 */
[----:B-1----:R-:W-:-:S04]  /*0c40*/  SHF.L.U32 R0, R7, R10, RZ ;  /* 0x0000000a07007219 */ /* 0x002fc800000006ff */
[----:B------:R-:W-:-:S04]  /*0c50*/  LOP3.LUT P0, RZ, R0, 0x2aaa, RZ, 0xc0, !PT ;  /* 0x00002aaa00ff7812 */ /* 0x000fc8000780c0ff */
[----:B------:R-:W-:Y:S02]  /*0c60*/  ISETP.LE.U32.AND P0, PT, R10, 0xd, P0 ;  /* 0x0000000d0a00780c */ /* 0x000fe40000703070 */
[----:B0-----:R-:W-:Y:S02]  /*0c70*/  ISETP.GT.U32.AND P4, PT, R2, 0xf, PT ;  /* 0x0000000f0200780c */ /* 0x001fe40003f84070 */
[----:B---3--:R-:W-:-:S04]  /*0c80*/  LOP3.LUT R0, R6, 0xfffffff8, RZ, 0xc0, !PT ;  /* 0xfffffff806007812 */ /* 0x008fc800078ec0ff */
[----:B------:R-:W-:Y:S01]  /*0c90*/  ISETP.NE.AND P1, PT, R0, 0x8, PT ;  /* 0x000000080000780c */ /* 0x000fe20003f25270 */
[----:B------:R-:W-:-:S04]  /*0ca0*/  IMAD.MOV.U32 R0, RZ, RZ, 0x1 ;  /* 0x00000001ff007424 */ /* 0x000fc800078e00ff */
[----:B------:R-:W-:Y:S02]  /*0cb0*/  @!P0 ISETP.NE.AND P3, PT, R10, 0xf, PT ;  /* 0x0000000f0a00880c */ /* 0x000fe40003f65270 */
[----:B----4-:R-:W-:Y:S02]  /*0cc0*/  ISETP.GT.U32.AND P2, PT, R8, 0xf, PT ;  /* 0x0000000f0800780c */ /* 0x010fe40003f44070 */
[----:B------:R-:W-:Y:S01]  /*0cd0*/  @!P0 SEL R0, RZ, 0x1, P3 ;  /* 0x00000001ff008807 */ /* 0x000fe20001800000 */
[----:B--2---:R-:W-:Y:S10]  /*0ce0*/  @P4 BRA `(.L_x_22) ;  /* 0x00000000000c4947 */ /* 0x004ff40003800000 */
[----:B------:R-:W-:-:S04]  /*0cf0*/  SHF.L.U32 R2, R7, R2, RZ ;  /* 0x0000000207027219 */ /* 0x000fc800000006ff */
[----:B------:R-:W-:-:S13]  /*0d00*/  LOP3.LUT P0, RZ, R2, 0xf0f0, RZ, 0xc0, !PT ;  /* 0x0000f0f002ff7812 */ /* 0x000fda000780c0ff */
[----:B------:R-:W-:-:S07]  /*0d10*/  @P0 LOP3.LUT R0, R0, 0x4, RZ, 0xfc, !PT ;  /* 0x0000000400000812 */ /* 0x000fce00078efcff */
.L_x_22:
[----:B------:R-:W-:Y:S05]  /*0d20*/  BSYNC.RECONVERGENT B0 ;  /* 0x0000000000007941 */ /* 0x000fea0003800200 */
.L_x_21:
[----:B------:R-:W-:Y:S04]  /*0d30*/  BSSY.RECONVERGENT B0, `(.L_x_23) ;  /* 0x0000005000007945 */ /* 0x000fe80003800200 */
[----:B------:R-:W-:Y:S05]  /*0d40*/  @P2 BRA `(.L_x_24) ;  /* 0x00000000000c2947 */ /* 0x000fea0003800000 */
[----:B------:R-:W-:-:S04]  /*0d50*/  SHF.L.U32 R2, R7, R8, RZ ;  /* 0x0000000807027219 */ /* 0x000fc800000006ff */
[----:B------:R-:W-:-:S13]  /*0d60*/  LOP3.LUT P0, RZ, R2, 0xcccc, RZ, 0xc0, !PT ;  /* 0x0000cccc02ff7812 */ /* 0x000fda000780c0ff */
[----:B------:R-:W-:-:S07]  /*0d70*/  @P0 VIADD R0, R0, 0x2 ;  /* 0x0000000200000836 */ /* 0x000fce0000000000 */
.L_x_24:
[----:B------:R-:W-:Y:S05]  /*0d80*/  BSYNC.RECONVERGENT B0 ;  /* 0x0000000000007941 */ /* 0x000fea0003800200 */
.L_x_23:
[----:B------:R-:W-:-:S04]  /*0d90*/  IMAD.WIDE R2, R3, 0x4, R4 ;  /* 0x0000000403027825 */ /* 0x000fc800078e0204 */
[----:B------:R-:W-:-:S05]  /*0da0*/  @!P1 VIADD R0, R0, 0x8 ;  /* 0x0000000800009836 */ /* 0x000fca0000000000 */
[----:B------:R-:W-:Y:S01]  /*0db0*/  STG.E desc[UR6][R2.64], R0 ;  /* 0x0000000002007986 */ /* 0x000fe2000c101906 */
[----:B------:R-:W-:Y:S05]  /*0dc0*/  EXIT ;  /* 0x000000000000794d */ /* 0x000fea0003800000 */
.L_x_25:
[----:B------:R-:W-:-:S00]  /*0dd0*/  BRA `(.L_x_25) ;  /* 0xfffffffc00fc7947 */ /* 0x000fc0000383ffff */
[----:B------:R-:W-:-:S00]  /*0de0*/  NOP ;  /* 0x0000000000007918 */ /* 0x000fc00000000000 */
        /* <DEDUP_REMOVED lines=9> */
.L_x_26:


//--------------------- .nv.shared._Z13step_periodicPiii --------------------------
	.section	.nv.shared._Z13step_periodicPiii,"aw",@nobits
	.sectionflags	@""
	.align	16
	.zero		1024


//--------------------- .nv.shared.reserved.0     --------------------------
	.section	.nv.shared.reserved.0,"aw",@nobits
	.weak		__nv_reservedSMEM_offset_0_alias
	.size		__nv_reservedSMEM_offset_0_alias, 0, 64
	.other		__nv_reservedSMEM_offset_0_alias,@"STO_CUDA_RESERVED_SHARED STV_DEFAULT"
__nv_reservedSMEM_offset_0_alias:
	.zero		0
	.zero		64


//--------------------- .nv.constant0._Z13step_periodicPiii --------------------------
	.section	.nv.constant0._Z13step_periodicPiii,"a",@progbits
	.sectionflags	@""
	.align	4
.nv.constant0._Z13step_periodicPiii:
	.zero		912


//--------------------- SYMBOLS --------------------------

	.type		.nv.reservedSmem.offset0,@object
	.size		.nv.reservedSmem.offset0,0x4
	.type		.nv.reservedSmem.cap,@object
	.size		.nv.reservedSmem.cap,0x4
